//
// Generated by NVIDIA NVVM Compiler
//
// Compiler Build ID: CL-36424714
// Cuda compilation tools, release 13.0, V13.0.88
// Based on NVVM 20.0.0
//

.version 9.0
.target sm_100
.address_size 64

	// .globl	_Z8blockAddPjS_j
// _ZZ9prefixSumPjS_S_jE6buffer has been demoted

.visible .entry _Z8blockAddPjS_j(
	.param .u64 .ptr .align 1 _Z8blockAddPjS_j_param_0,
	.param .u64 .ptr .align 1 _Z8blockAddPjS_j_param_1,
	.param .u32 _Z8blockAddPjS_j_param_2
)
{
	.reg .pred 	%p<4>;
	.reg .b32 	%r<10>;
	.reg .b64 	%rd<9>;

	ld.param.u64 	%rd1, [_Z8blockAddPjS_j_param_0];
	ld.param.u64 	%rd2, [_Z8blockAddPjS_j_param_1];
	ld.param.u32 	%r3, [_Z8blockAddPjS_j_param_2];
	mov.u32 	%r1, %ctaid.x;
	mov.u32 	%r4, %ntid.x;
	mov.u32 	%r5, %tid.x;
	mad.lo.s32 	%r2, %r1, %r4, %r5;
	setp.ge.u32 	%p1, %r2, %r3;
	setp.eq.s32 	%p2, %r1, 0;
	or.pred  	%p3, %p2, %p1;
	@%p3 bra 	$L__BB0_2;
	cvta.to.global.u64 	%rd3, %rd2;
	cvta.to.global.u64 	%rd4, %rd1;
	add.s32 	%r6, %r1, -1;
	mul.wide.u32 	%rd5, %r6, 4;
	add.s64 	%rd6, %rd3, %rd5;
	ld.global.u32 	%r7, [%rd6];
	mul.wide.u32 	%rd7, %r2, 4;
	add.s64 	%rd8, %rd4, %rd7;
	ld.global.u32 	%r8, [%rd8];
	add.s32 	%r9, %r8, %r7;
	st.global.u32 	[%rd8], %r9;
$L__BB0_2:
	ret;

}
	// .globl	_Z9prefixSumPjS_S_j
.visible .entry _Z9prefixSumPjS_S_j(
	.param .u64 .ptr .align 1 _Z9prefixSumPjS_S_j_param_0,
	.param .u64 .ptr .align 1 _Z9prefixSumPjS_S_j_param_1,
	.param .u64 .ptr .align 1 _Z9prefixSumPjS_S_j_param_2,
	.param .u32 _Z9prefixSumPjS_S_j_param_3
)
{
	.reg .pred 	%p<8>;
	.reg .b32 	%r<47>;
	.reg .b64 	%rd<13>;
	// demoted variable
	.shared .align 4 .b8 _ZZ9prefixSumPjS_S_jE6buffer[4096];
	ld.param.u64 	%rd1, [_Z9prefixSumPjS_S_j_param_0];
	ld.param.u64 	%rd2, [_Z9prefixSumPjS_S_j_param_1];
	ld.param.u64 	%rd3, [_Z9prefixSumPjS_S_j_param_2];
	ld.param.u32 	%r12, [_Z9prefixSumPjS_S_j_param_3];
	mov.u32 	%r1, %tid.x;
	mov.u32 	%r2, %ntid.x;
	mov.u32 	%r3, %ctaid.x;
	mad.lo.s32 	%r4, %r3, %r2, %r1;
	setp.ge.u32 	%p1, %r4, %r12;
	@%p1 bra 	$L__BB1_9;
	cvta.to.global.u64 	%rd4, %rd1;
	mul.wide.u32 	%rd5, %r4, 4;
	add.s64 	%rd6, %rd4, %rd5;
	ld.global.u32 	%r14, [%rd6];
	shl.b32 	%r15, %r1, 2;
	mov.u32 	%r16, _ZZ9prefixSumPjS_S_jE6buffer;
	add.s32 	%r5, %r16, %r15;
	st.shared.u32 	[%r5], %r14;
	bar.sync 	0;
	setp.lt.u32 	%p2, %r2, 2;
	mov.b32 	%r46, 0;
	@%p2 bra 	$L__BB1_7;
	mov.b32 	%r45, 0;
	mov.b32 	%r44, 1;
$L__BB1_3:
	xor.b32  	%r46, %r45, 1;
	setp.lt.u32 	%p3, %r1, %r44;
	@%p3 bra 	$L__BB1_5;
	shl.b32 	%r19, %r45, 11;
	add.s32 	%r21, %r16, %r19;
	add.s32 	%r23, %r21, %r15;
	ld.shared.u32 	%r24, [%r23];
	sub.s32 	%r25, %r1, %r44;
	shl.b32 	%r26, %r25, 2;
	add.s32 	%r27, %r21, %r26;
	ld.shared.u32 	%r28, [%r27];
	add.s32 	%r29, %r28, %r24;
	shl.b32 	%r30, %r46, 11;
	add.s32 	%r31, %r5, %r30;
	st.shared.u32 	[%r31], %r29;
	bra.uni 	$L__BB1_6;
$L__BB1_5:
	shl.b32 	%r32, %r45, 11;
	add.s32 	%r33, %r5, %r32;
	ld.shared.u32 	%r34, [%r33];
	shl.b32 	%r35, %r46, 11;
	add.s32 	%r36, %r5, %r35;
	st.shared.u32 	[%r36], %r34;
$L__BB1_6:
	bar.sync 	0;
	shl.b32 	%r44, %r44, 1;
	setp.lt.u32 	%p4, %r44, %r2;
	mov.u32 	%r45, %r46;
	@%p4 bra 	$L__BB1_3;
$L__BB1_7:
	shl.b32 	%r37, %r46, 11;
	add.s32 	%r39, %r16, %r37;
	add.s32 	%r41, %r39, %r15;
	ld.shared.u32 	%r11, [%r41];
	cvta.to.global.u64 	%rd7, %rd2;
	add.s64 	%rd9, %rd7, %rd5;
	st.global.u32 	[%rd9], %r11;
	add.s32 	%r42, %r2, -1;
	setp.ne.s32 	%p5, %r1, %r42;
	add.s32 	%r43, %r12, -1;
	setp.ne.s32 	%p6, %r4, %r43;
	and.pred  	%p7, %p5, %p6;
	@%p7 bra 	$L__BB1_9;
	cvta.to.global.u64 	%rd10, %rd3;
	mul.wide.u32 	%rd11, %r3, 4;
	add.s64 	%rd12, %rd10, %rd11;
	st.global.u32 	[%rd12], %r11;
$L__BB1_9:
	ret;

}


// ===== COMPILED SASS (sm_100) =====

	.target	sm_100

	.elftype	@"ET_EXEC"


//--------------------- .note.nv.tkinfo           --------------------------
	.section	.note.nv.tkinfo,"",@"SHT_NOTE"
	.sectionflags	@"SHF_NOTE_NV_TKINFO"
	.tkinfo
        /*0018*/ 	.word	0x00000002
        /*0030*/ 	.string	""
        /*0030*/ 	.string	"ptxas"
        /*0030*/ 	.string	"Cuda compilation tools, release 13.0, V13.0.88"
        /*0030*/ 	.string	"Build cuda_13.0.r13.0/compiler.36424714_0"
        /*0030*/ 	.string	"-arch sm_100 -m 64 "



//--------------------- .note.nv.cuinfo           --------------------------
	.section	.note.nv.cuinfo,"",@"SHT_NOTE"
	.sectionflags	@"SHF_NOTE_NV_CUINFO"
        /*0018*/ 	.short	0x0002
        /*001a*/ 	.short	0x0064
        /*001c*/ 	.short	0x0082
	.zero		2


//--------------------- .nv.info                  --------------------------
	.section	.nv.info,"",@"SHT_CUDA_INFO"
	.align	4


	//----- nvinfo : EIATTR_REGCOUNT
	.align		4
        /*0000*/ 	.byte	0x04, 0x2f
        /*0002*/ 	.short	(.L_1 - .L_0)
	.align		4
.L_0:
        /*0004*/ 	.word	index@(_Z8blockAddPjS_j)
        /*0008*/ 	.word	0x0000000c


	//----- nvinfo : EIATTR_FRAME_SIZE
	.align		4
.L_1:
        /*000c*/ 	.byte	0x04, 0x11
        /*000e*/ 	.short	(.L_3 - .L_2)
	.align		4
.L_2:
        /*0010*/ 	.word	index@(_Z8blockAddPjS_j)
        /*0014*/ 	.word	0x00000000


	//----- nvinfo : EIATTR_REGCOUNT
	.align		4
.L_3:
        /*0018*/ 	.byte	0x04, 0x2f
        /*001a*/ 	.short	(.L_5 - .L_4)
	.align		4
.L_4:
        /*001c*/ 	.word	index@(_Z9prefixSumPjS_S_j)
        /*0020*/ 	.word	0x00000010


	//----- nvinfo : EIATTR_FRAME_SIZE
	.align		4
.L_5:
        /*0024*/ 	.byte	0x04, 0x11
        /*0026*/ 	.short	(.L_7 - .L_6)
	.align		4
.L_6:
        /*0028*/ 	.word	index@(_Z9prefixSumPjS_S_j)
        /*002c*/ 	.word	0x00000000


	//----- nvinfo : EIATTR_MIN_STACK_SIZE
	.align		4
.L_7:
        /*0030*/ 	.byte	0x04, 0x12
        /*0032*/ 	.short	(.L_9 - .L_8)
	.align		4
.L_8:
        /*0034*/ 	.word	index@(_Z9prefixSumPjS_S_j)
        /*0038*/ 	.word	0x00000000


	//----- nvinfo : EIATTR_MIN_STACK_SIZE
	.align		4
.L_9:
        /*003c*/ 	.byte	0x04, 0x12
        /*003e*/ 	.short	(.L_11 - .L_10)
	.align		4
.L_10:
        /*0040*/ 	.word	index@(_Z8blockAddPjS_j)
        /*0044*/ 	.word	0x00000000
.L_11:


//--------------------- .nv.compat                --------------------------
	.section	.nv.compat,"",@"SHT_CUDA_COMPAT_INFO"
	.align	4
        /*0000*/ 	.byte	0x02, 0x09, 0x00, 0x00, 0x02, 0x02, 0x01, 0x00, 0x02, 0x05, 0x05, 0x00, 0x03, 0x07, 0x01, 0x01
        /*0010*/ 	.byte	0x02, 0x03, 0x00, 0x00, 0x02, 0x06, 0x01, 0x00, 0x04, 0x0b, 0x08, 0x00, 0x09, 0x00, 0x00, 0x00
        /*0020*/ 	.byte	0x00, 0x00, 0x00, 0x00


//--------------------- .nv.info._Z9prefixSumPjS_S_j --------------------------
	.section	.nv.info._Z9prefixSumPjS_S_j,"",@"SHT_CUDA_INFO"
	.sectionflags	@""
	.align	4


	//----- nvinfo : EIATTR_CUDA_API_VERSION
	.align		4
        /*0000*/ 	.byte	0x04, 0x37
        /*0002*/ 	.short	(.L_13 - .L_12)
.L_12:
        /*0004*/ 	.word	0x00000082


	//----- nvinfo : EIATTR_KPARAM_INFO
	.align		4
.L_13:
        /*0008*/ 	.byte	0x04, 0x17
        /*000a*/ 	.short	(.L_15 - .L_14)
.L_14:
        /*000c*/ 	.word	0x00000000
        /*0010*/ 	.short	0x0003
        /*0012*/ 	.short	0x0018
        /*0014*/ 	.byte	0x00, 0xf0, 0x11, 0x00


	//----- nvinfo : EIATTR_KPARAM_INFO
	.align		4
.L_15:
        /*0018*/ 	.byte	0x04, 0x17
        /*001a*/ 	.short	(.L_17 - .L_16)
.L_16:
        /*001c*/ 	.word	0x00000000
        /*0020*/ 	.short	0x0002
        /*0022*/ 	.short	0x0010
        /*0024*/ 	.byte	0x00, 0xf5, 0x21, 0x00


	//----- nvinfo : EIATTR_KPARAM_INFO
	.align		4
.L_17:
        /*0028*/ 	.byte	0x04, 0x17
        /*002a*/ 	.short	(.L_19 - .L_18)
.L_18:
        /*002c*/ 	.word	0x00000000
        /*0030*/ 	.short	0x0001
        /*0032*/ 	.short	0x0008
        /*0034*/ 	.byte	0x00, 0xf5, 0x21, 0x00


	//----- nvinfo : EIATTR_KPARAM_INFO
	.align		4
.L_19:
        /*0038*/ 	.byte	0x04, 0x17
        /*003a*/ 	.short	(.L_21 - .L_20)
.L_20:
        /*003c*/ 	.word	0x00000000
        /*0040*/ 	.short	0x0000
        /*0042*/ 	.short	0x0000
        /*0044*/ 	.byte	0x00, 0xf5, 0x21, 0x00


	//----- nvinfo : EIATTR_SPARSE_MMA_MASK
	.align		4
.L_21:
        /*0048*/ 	.byte	0x03, 0x50
        /*004a*/ 	.short	0x0000


	//----- nvinfo : EIATTR_MAXREG_COUNT
	.align		4
        /*004c*/ 	.byte	0x03, 0x1b
        /*004e*/ 	.short	0x00ff


	//----- nvinfo : EIATTR_NUM_BARRIERS
	.align		4
        /*0050*/ 	.byte	0x02, 0x4c
        /*0052*/ 	.byte	0x01
	.zero		1


	//----- nvinfo : EIATTR_MERCURY_ISA_VERSION
	.align		4
        /*0054*/ 	.byte	0x03, 0x5f
        /*0056*/ 	.short	0x0101


	//----- nvinfo : EIATTR_VRC_CTA_INIT_COUNT
	.align		4
        /*0058*/ 	.byte	0x02, 0x4a
	.zero		1
	.zero		1


	//----- nvinfo : EIATTR_EXIT_INSTR_OFFSETS
	.align		4
        /*005c*/ 	.byte	0x04, 0x1c
        /*005e*/ 	.short	(.L_23 - .L_22)


	//   ....[0]....
.L_22:
        /*0060*/ 	.word	0x00000070


	//   ....[1]....
        /*0064*/ 	.word	0x000003a0


	//   ....[2]....
        /*0068*/ 	.word	0x000003e0


	//----- nvinfo : EIATTR_CRS_STACK_SIZE
	.align		4
.L_23:
        /*006c*/ 	.byte	0x04, 0x1e
        /*006e*/ 	.short	(.L_25 - .L_24)
.L_24:
        /*0070*/ 	.word	0x00000000


	//----- nvinfo : EIATTR_CBANK_PARAM_SIZE
	.align		4
.L_25:
        /*0074*/ 	.byte	0x03, 0x19
        /*0076*/ 	.short	0x001c


	//----- nvinfo : EIATTR_PARAM_CBANK
	.align		4
        /*0078*/ 	.byte	0x04, 0x0a
        /*007a*/ 	.short	(.L_27 - .L_26)
	.align		4
.L_26:
        /*007c*/ 	.word	index@(.nv.constant0._Z9prefixSumPjS_S_j)
        /*0080*/ 	.short	0x0380
        /*0082*/ 	.short	0x001c


	//----- nvinfo : EIATTR_SW_WAR
	.align		4
.L_27:
        /*0084*/ 	.byte	0x04, 0x36
        /*0086*/ 	.short	(.L_29 - .L_28)
.L_28:
        /*0088*/ 	.word	0x00000008
.L_29:


//--------------------- .nv.info._Z8blockAddPjS_j --------------------------
	.section	.nv.info._Z8blockAddPjS_j,"",@"SHT_CUDA_INFO"
	.sectionflags	@""
	.align	4


	//----- nvinfo : EIATTR_CUDA_API_VERSION
	.align		4
        /*0000*/ 	.byte	0x04, 0x37
        /*0002*/ 	.short	(.L_31 - .L_30)
.L_30:
        /*0004*/ 	.word	0x00000082


	//----- nvinfo : EIATTR_KPARAM_INFO
	.align		4
.L_31:
        /*0008*/ 	.byte	0x04, 0x17
        /*000a*/ 	.short	(.L_33 - .L_32)
.L_32:
        /*000c*/ 	.word	0x00000000
        /*0010*/ 	.short	0x0002
        /*0012*/ 	.short	0x0010
        /*0014*/ 	.byte	0x00, 0xf0, 0x11, 0x00


	//----- nvinfo : EIATTR_KPARAM_INFO
	.align		4
.L_33:
        /*0018*/ 	.byte	0x04, 0x17
        /*001a*/ 	.short	(.L_35 - .L_34)
.L_34:
        /*001c*/ 	.word	0x00000000
        /*0020*/ 	.short	0x0001
        /*0022*/ 	.short	0x0008
        /*0024*/ 	.byte	0x00, 0xf5, 0x21, 0x00


	//----- nvinfo : EIATTR_KPARAM_INFO
	.align		4
.L_35:
        /*0028*/ 	.byte	0x04, 0x17
        /*002a*/ 	.short	(.L_37 - .L_36)
.L_36:
        /*002c*/ 	.word	0x00000000
        /*0030*/ 	.short	0x0000
        /*0032*/ 	.short	0x0000
        /*0034*/ 	.byte	0x00, 0xf5, 0x21, 0x00


	//----- nvinfo : EIATTR_SPARSE_MMA_MASK
	.align		4
.L_37:
        /*0038*/ 	.byte	0x03, 0x50
        /*003a*/ 	.short	0x0000


	//----- nvinfo : EIATTR_MAXREG_COUNT
	.align		4
        /*003c*/ 	.byte	0x03, 0x1b
        /*003e*/ 	.short	0x00ff


	//----- nvinfo : EIATTR_MERCURY_ISA_VERSION
	.align		4
        /*0040*/ 	.byte	0x03, 0x5f
        /*0042*/ 	.short	0x0101


	//----- nvinfo : EIATTR_VRC_CTA_INIT_COUNT
	.align		4
        /*0044*/ 	.byte	0x02, 0x4a
	.zero		1
	.zero		1


	//----- nvinfo : EIATTR_EXIT_INSTR_OFFSETS
	.align		4
        /*0048*/ 	.byte	0x04, 0x1c
        /*004a*/ 	.short	(.L_39 - .L_38)


	//   ....[0]....
.L_38:
        /*004c*/ 	.word	0x00000080


	//   ....[1]....
        /*0050*/ 	.word	0x00000130


	//----- nvinfo : EIATTR_CBANK_PARAM_SIZE
	.align		4
.L_39:
        /*0054*/ 	.byte	0x03, 0x19
        /*0056*/ 	.short	0x0014


	//----- nvinfo : EIATTR_PARAM_CBANK
	.align		4
        /*0058*/ 	.byte	0x04, 0x0a
        /*005a*/ 	.short	(.L_41 - .L_40)
	.align		4
.L_40:
        /*005c*/ 	.word	index@(.nv.constant0._Z8blockAddPjS_j)
        /*0060*/ 	.short	0x0380
        /*0062*/ 	.short	0x0014


	//----- nvinfo : EIATTR_SW_WAR
	.align		4
.L_41:
        /*0064*/ 	.byte	0x04, 0x36
        /*0066*/ 	.short	(.L_43 - .L_42)
.L_42:
        /*0068*/ 	.word	0x00000008
.L_43:


//--------------------- .nv.callgraph             --------------------------
	.section	.nv.callgraph,"",@"SHT_CUDA_CALLGRAPH"
	.align	4
	.sectionentsize	8
	.align		4
        /*0000*/ 	.word	0x00000000
	.align		4
        /*0004*/ 	.word	0xffffffff
	.align		4
        /*0008*/ 	.word	0x00000000
	.align		4
        /*000c*/ 	.word	0xfffffffe
	.align		4
        /*0010*/ 	.word	0x00000000
	.align		4
        /*0014*/ 	.word	0xfffffffd
	.align		4
        /*0018*/ 	.word	0x00000000
	.align		4
        /*001c*/ 	.word	0xfffffffc


//--------------------- .text._Z9prefixSumPjS_S_j --------------------------
	.section	.text._Z9prefixSumPjS_S_j,"ax",@progbits
	.align	128
        .global         _Z9prefixSumPjS_S_j
        .type           _Z9prefixSumPjS_S_j,@function
        .size           _Z9prefixSumPjS_S_j,(.L_x_7 - _Z9prefixSumPjS_S_j)
        .other          _Z9prefixSumPjS_S_j,@"STO_CUDA_ENTRY STV_DEFAULT"
_Z9prefixSumPjS_S_j:
.text._Z9prefixSumPjS_S_j:
[----:B------:R-:W-:Y:S01]  /*0000*/  LDC R1, c[0x0][0x37c] ;  /* 0x0000df00ff017b82 */ /* 0x000fe20000000800 */
[----:B------:R-:W0:Y:S01]  /*0010*/  S2R R13, SR_TID.X ;  /* 0x00000000000d7919 */ /* 0x000e220000002100 */
[----:B------:R-:W0:Y:S01]  /*0020*/  LDCU UR10, c[0x0][0x360] ;  /* 0x00006c00ff0a77ac */ /* 0x000e220008000800 */
[----:B------:R-:W0:Y:S01]  /*0030*/  S2R R0, SR_CTAID.X ;  /* 0x0000000000007919 */ /* 0x000e220000002500 */
[----:B------:R-:W1:Y:S01]  /*0040*/  LDCU UR4, c[0x0][0x398] ;  /* 0x00007300ff0477ac */ /* 0x000e620008000800 */
[----:B0-----:R-:W-:-:S05]  /*0050*/  IMAD R5, R0, UR10, R13 ;  /* 0x0000000a00057c24 */ /* 0x001fca000f8e020d */
[----:B-1----:R-:W-:-:S13]  /*0060*/  ISETP.GE.U32.AND P0, PT, R5, UR4, PT ;  /* 0x0000000405007c0c */ /* 0x002fda000bf06070 */
[----:B------:R-:W-:Y:S05]  /*0070*/  @P0 EXIT ;  /* 0x000000000000094d */ /* 0x000fea0003800000 */
[----:B------:R-:W0:Y:S01]  /*0080*/  LDC.64 R2, c[0x0][0x380] ;  /* 0x0000e000ff027b82 */ /* 0x000e220000000a00 */
[----:B------:R-:W1:Y:S01]  /*0090*/  LDCU.64 UR8, c[0x0][0x358] ;  /* 0x00006b00ff0877ac */ /* 0x000e620008000a00 */
[----:B0-----:R-:W-:-:S06]  /*00a0*/  IMAD.WIDE.U32 R2, R5, 0x4, R2 ;  /* 0x0000000405027825 */ /* 0x001fcc00078e0002 */
[----:B-1----:R-:W2:Y:S01]  /*00b0*/  LDG.E R2, desc[UR8][R2.64] ;  /* 0x0000000802027981 */ /* 0x002ea2000c1e1900 */
[----:B------:R-:W0:Y:S01]  /*00c0*/  S2UR UR5, SR_CgaCtaId ;  /* 0x00000000000579c3 */ /* 0x000e220000008800 */
[----:B------:R-:W-:Y:S01]  /*00d0*/  UMOV UR4, 0x400 ;  /* 0x0000040000047882 */ /* 0x000fe20000000000 */
[----:B------:R-:W-:Y:S01]  /*00e0*/  UISETP.GE.U32.AND UP0, UPT, UR10, 0x2, UPT ;  /* 0x000000020a00788c */ /* 0x000fe2000bf06070 */
[----:B------:R-:W-:Y:S01]  /*00f0*/  IMAD.MOV.U32 R4, RZ, RZ, RZ ;  /* 0x000000ffff047224 */ /* 0x000fe200078e00ff */
[----:B0-----:R-:W-:-:S06]  /*0100*/  ULEA UR4, UR5, UR4, 0x18 ;  /* 0x0000000405047291 */ /* 0x001fcc000f8ec0ff */
[----:B------:R-:W-:-:S05]  /*0110*/  LEA R7, R13, UR4, 0x2 ;  /* 0x000000040d077c11 */ /* 0x000fca000f8e10ff */
[----:B--2---:R0:W-:Y:S01]  /*0120*/  STS [R7], R2 ;  /* 0x0000000207007388 */ /* 0x0041e20000000800 */
[----:B------:R-:W-:Y:S06]  /*0130*/  BAR.SYNC.DEFER_BLOCKING 0x0 ;  /* 0x0000000000007b1d */ /* 0x000fec0000010000 */
[----:B------:R-:W-:Y:S05]  /*0140*/  BRA.U !UP0, `(.L_x_0) ;  /* 0x0000000108687547 */ /* 0x000fea000b800000 */
[----:B0-----:R-:W-:Y:S01]  /*0150*/  IMAD.MOV.U32 R2, RZ, RZ, RZ ;  /* 0x000000ffff027224 */ /* 0x001fe200078e00ff */
[----:B------:R-:W-:-:S06]  /*0160*/  UMOV UR6, 0x1 ;  /* 0x0000000100067882 */ /* 0x000fcc0000000000 */
.L_x_4:
[----:B------:R-:W-:Y:S01]  /*0170*/  ISETP.GE.U32.AND P0, PT, R13, UR6, PT ;  /* 0x000000060d007c0c */ /* 0x000fe2000bf06070 */
[----:B------:R-:W-:Y:S01]  /*0180*/  BSSY.RECONVERGENT B0, `(.L_x_1) ;  /* 0x0000011000007945 */ /* 0x000fe20003800200 */
[----:B------:R-:W-:-:S11]  /*0190*/  LOP3.LUT R4, R2, 0x1, RZ, 0x3c, !PT ;  /* 0x0000000102047812 */ /* 0x000fd600078e3cff */
[----:B------:R-:W-:Y:S05]  /*01a0*/  @!P0 BRA `(.L_x_2) ;  /* 0x0000000000288947 */ /* 0x000fea0003800000 */
[----:B------:R-:W-:Y:S01]  /*01b0*/  LEA R2, R2, UR4, 0xb ;  /* 0x0000000402027c11 */ /* 0x000fe2000f8e58ff */
[----:B------:R-:W-:Y:S01]  /*01c0*/  IMAD R11, R4, 0x800, R7 ;  /* 0x00000800040b7824 */ /* 0x000fe200078e0207 */
[----:B------:R-:W-:-:S03]  /*01d0*/  IADD3 R9, PT, PT, R13, -UR6, RZ ;  /* 0x800000060d097c10 */ /* 0x000fc6000fffe0ff */
[----:B------:R-:W-:Y:S01]  /*01e0*/  IMAD R3, R13, 0x4, R2 ;  /* 0x000000040d037824 */ /* 0x000fe200078e0202 */
[----:B------:R-:W-:-:S05]  /*01f0*/  LEA R9, R9, R2, 0x2 ;  /* 0x0000000209097211 */ /* 0x000fca00078e10ff */
[----:B------:R-:W-:Y:S04]  /*0200*/  LDS R3, [R3] ;  /* 0x0000000003037984 */ /* 0x000fe80000000800 */
[----:B------:R-:W0:Y:S02]  /*0210*/  LDS R2, [R9] ;  /* 0x0000000009027984 */ /* 0x000e240000000800 */
[----:B0-----:R-:W-:-:S05]  /*0220*/  IADD3 R2, PT, PT, R3, R2, RZ ;  /* 0x0000000203027210 */ /* 0x001fca0007ffe0ff */
[----:B------:R0:W-:Y:S01]  /*0230*/  STS [R11], R2 ;  /* 0x000000020b007388 */ /* 0x0001e20000000800 */
[----:B------:R-:W-:Y:S05]  /*0240*/  BRA `(.L_x_3) ;  /* 0x0000000000107947 */ /* 0x000fea0003800000 */
.L_x_2:
[----:B------:R-:W-:Y:S01]  /*0250*/  IMAD R2, R2, 0x800, R7 ;  /* 0x0000080002027824 */ /* 0x000fe200078e0207 */
[----:B------:R-:W-:-:S05]  /*0260*/  LEA R3, R4, R7, 0xb ;  /* 0x0000000704037211 */ /* 0x000fca00078e58ff */
[----:B------:R-:W0:Y:S04]  /*0270*/  LDS R2, [R2] ;  /* 0x0000000002027984 */ /* 0x000e280000000800 */
[----:B0-----:R1:W-:Y:S02]  /*0280*/  STS [R3], R2 ;  /* 0x0000000203007388 */ /* 0x0013e40000000800 */
.L_x_3:
[----:B------:R-:W-:Y:S05]  /*0290*/  BSYNC.RECONVERGENT B0 ;  /* 0x0000000000007941 */ /* 0x000fea0003800200 */
.L_x_1:
[----:B------:R-:W-:Y:S01]  /*02a0*/  BAR.SYNC.DEFER_BLOCKING 0x0 ;  /* 0x0000000000007b1d */ /* 0x000fe20000010000 */
[----:B------:R-:W-:Y:S01]  /*02b0*/  USHF.L.U32 UR6, UR6, 0x1, URZ ;  /* 0x0000000106067899 */ /* 0x000fe200080006ff */
[----:B01----:R-:W-:-:S03]  /*02c0*/  IMAD.MOV.U32 R2, RZ, RZ, R4 ;  /* 0x000000ffff027224 */ /* 0x003fc600078e0004 */
[----:B------:R-:W-:-:S09]  /*02d0*/  UISETP.GE.U32.AND UP0, UPT, UR6, UR10, UPT ;  /* 0x0000000a0600728c */ /* 0x000fd2000bf06070 */
[----:B------:R-:W-:Y:S05]  /*02e0*/  BRA.U !UP0, `(.L_x_4) ;  /* 0xfffffffd08a07547 */ /* 0x000fea000b83ffff */
.L_x_0:
[----:B------:R-:W-:Y:S01]  /*02f0*/  LEA R4, R4, UR4, 0xb ;  /* 0x0000000404047c11 */ /* 0x000fe2000f8e58ff */
[----:B------:R-:W1:Y:S01]  /*0300*/  LDCU UR5, c[0x0][0x398] ;  /* 0x00007300ff0577ac */ /* 0x000e620008000800 */
[----:B0-----:R-:W0:Y:S02]  /*0310*/  LDC.64 R2, c[0x0][0x388] ;  /* 0x0000e200ff027b82 */ /* 0x001e240000000a00 */
[----:B------:R-:W-:Y:S01]  /*0320*/  LEA R4, R13, R4, 0x2 ;  /* 0x000000040d047211 */ /* 0x000fe200078e10ff */
[----:B------:R-:W-:-:S04]  /*0330*/  UIADD3 UR7, UPT, UPT, UR10, -0x1, URZ ;  /* 0xffffffff0a077890 */ /* 0x000fc8000fffe0ff */
[----:B------:R-:W2:Y:S02]  /*0340*/  LDS R7, [R4] ;  /* 0x0000000004077984 */ /* 0x000ea40000000800 */
[----:B------:R-:W-:Y:S01]  /*0350*/  ISETP.NE.AND P1, PT, R13, UR7, PT ;  /* 0x000000070d007c0c */ /* 0x000fe2000bf25270 */
[----:B-1----:R-:W-:-:S06]  /*0360*/  UIADD3 UR5, UPT, UPT, UR5, -0x1, URZ ;  /* 0xffffffff05057890 */ /* 0x002fcc000fffe0ff */
[C---:B------:R-:W-:Y:S01]  /*0370*/  ISETP.NE.AND P0, PT, R5.reuse, UR5, PT ;  /* 0x0000000505007c0c */ /* 0x040fe2000bf05270 */
[----:B0-----:R-:W-:-:S05]  /*0380*/  IMAD.WIDE.U32 R2, R5, 0x4, R2 ;  /* 0x0000000405027825 */ /* 0x001fca00078e0002 */
[----:B--2---:R0:W-:Y:S07]  /*0390*/  STG.E desc[UR8][R2.64], R7 ;  /* 0x0000000702007986 */ /* 0x0041ee000c101908 */
[----:B------:R-:W-:Y:S05]  /*03a0*/  @P0 EXIT P1 ;  /* 0x000000000000094d */ /* 0x000fea0000800000 */
[----:B0-----:R-:W0:Y:S02]  /*03b0*/  LDC.64 R2, c[0x0][0x390] ;  /* 0x0000e400ff027b82 */ /* 0x001e240000000a00 */
[----:B0-----:R-:W-:-:S05]  /*03c0*/  IMAD.WIDE.U32 R2, R0, 0x4, R2 ;  /* 0x0000000400027825 */ /* 0x001fca00078e0002 */
[----:B------:R-:W-:Y:S01]  /*03d0*/  STG.E desc[UR8][R2.64], R7 ;  /* 0x0000000702007986 */ /* 0x000fe2000c101908 */
[----:B------:R-:W-:Y:S05]  /*03e0*/  EXIT ;  /* 0x000000000000794d */ /* 0x000fea0003800000 */
.L_x_5:
[----:B------:R-:W-:-:S00]  /*03f0*/  BRA `(.L_x_5) ;  /* 0xfffffffc00fc7947 */ /* 0x000fc0000383ffff */
[----:B------:R-:W-:-:S00]  /*0400*/  NOP ;  /* 0x0000000000007918 */ /* 0x000fc00000000000 */
[----:B------:R-:W-:-:S00]  /*0410*/  NOP ;  /* 0x0000000000007918 */ /* 0x000fc00000000000 */
[----:B------:R-:W-:-:S00]  /*0420*/  NOP ;  /* 0x0000000000007918 */ /* 0x000fc00000000000 */
[----:B------:R-:W-:-:S00]  /*0430*/  NOP ;  /* 0x0000000000007918 */ /* 0x000fc00000000000 */
[----:B------:R-:W-:-:S00]  /*0440*/  NOP ;  /* 0x0000000000007918 */ /* 0x000fc00000000000 */
[----:B------:R-:W-:-:S00]  /*0450*/  NOP ;  /* 0x0000000000007918 */ /* 0x000fc00000000000 */
[----:B------:R-:W-:-:S00]  /*0460*/  NOP ;  /* 0x0000000000007918 */ /* 0x000fc00000000000 */
[----:B------:R-:W-:-:S00]  /*0470*/  NOP ;  /* 0x0000000000007918 */ /* 0x000fc00000000000 */
.L_x_7:


//--------------------- .text._Z8blockAddPjS_j    --------------------------
	.section	.text._Z8blockAddPjS_j,"ax",@progbits
	.align	128
        .global         _Z8blockAddPjS_j
        .type           _Z8blockAddPjS_j,@function
        .size           _Z8blockAddPjS_j,(.L_x_8 - _Z8blockAddPjS_j)
        .other          _Z8blockAddPjS_j,@"STO_CUDA_ENTRY STV_DEFAULT"
_Z8blockAddPjS_j:
.text._Z8blockAddPjS_j:
[----:B------:R-:W-:Y:S01]  /*0000*/  LDC R1, c[0x0][0x37c] ;  /* 0x0000df00ff017b82 */ /* 0x000fe20000000800 */
[----:B------:R-:W0:Y:S01]  /*0010*/  S2R R9, SR_CTAID.X ;  /* 0x0000000000097919 */ /* 0x000e220000002500 */
[----:B------:R-:W0:Y:S01]  /*0020*/  LDCU UR4, c[0x0][0x360] ;  /* 0x00006c00ff0477ac */ /* 0x000e220008000800 */
[----:B------:R-:W0:Y:S01]  /*0030*/  S2R R0, SR_TID.X ;  /* 0x0000000000007919 */ /* 0x000e220000002100 */
[----:B------:R-:W1:Y:S01]  /*0040*/  LDCU UR5, c[0x0][0x390] ;  /* 0x00007200ff0577ac */ /* 0x000e620008000800 */
[----:B0-----:R-:W-:-:S05]  /*0050*/  IMAD R7, R9, UR4, R0 ;  /* 0x0000000409077c24 */ /* 0x001fca000f8e0200 */
[----:B-1----:R-:W-:-:S04]  /*0060*/  ISETP.GE.U32.AND P0, PT, R7, UR5, PT ;  /* 0x0000000507007c0c */ /* 0x002fc8000bf06070 */
[----:B------:R-:W-:-:S13]  /*0070*/  ISETP.EQ.OR P0, PT, R9, RZ, P0 ;  /* 0x000000ff0900720c */ /* 0x000fda0000702670 */
[----:B------:R-:W-:Y:S05]  /*0080*/  @P0 EXIT ;  /* 0x000000000000094d */ /* 0x000fea0003800000 */
[----:B------:R-:W0:Y:S01]  /*0090*/  LDC.64 R2, c[0x0][0x388] ;  /* 0x0000e200ff027b82 */ /* 0x000e220000000a00 */
[----:B------:R-:W1:Y:S01]  /*00a0*/  LDCU.64 UR4, c[0x0][0x358] ;  /* 0x00006b00ff0477ac */ /* 0x000e620008000a00 */
[----:B------:R-:W-:-:S06]  /*00b0*/  IADD3 R9, PT, PT, R9, -0x1, RZ ;  /* 0xffffffff09097810 */ /* 0x000fcc0007ffe0ff */
[----:B------:R-:W2:Y:S01]  /*00c0*/  LDC.64 R4, c[0x0][0x380] ;  /* 0x0000e000ff047b82 */ /* 0x000ea20000000a00 */
[----:B0-----:R-:W-:-:S06]  /*00d0*/  IMAD.WIDE.U32 R2, R9, 0x4, R2 ;  /* 0x0000000409027825 */ /* 0x001fcc00078e0002 */
[----:B-1----:R-:W3:Y:S01]  /*00e0*/  LDG.E R2, desc[UR4][R2.64] ;  /* 0x0000000402027981 */ /* 0x002ee2000c1e1900 */
[----:B--2---:R-:W-:-:S05]  /*00f0*/  IMAD.WIDE.U32 R4, R7, 0x4, R4 ;  /* 0x0000000407047825 */ /* 0x004fca00078e0004 */
[----:B------:R-:W3:Y:S02]  /*0100*/  LDG.E R7, desc[UR4][R4.64] ;  /* 0x0000000404077981 */ /* 0x000ee4000c1e1900 */
[----:B---3--:R-:W-:-:S05]  /*0110*/  IADD3 R7, PT, PT, R2, R7, RZ ;  /* 0x0000000702077210 */ /* 0x008fca0007ffe0ff */
[----:B------:R-:W-:Y:S01]  /*0120*/  STG.E desc[UR4][R4.64], R7 ;  /* 0x0000000704007986 */ /* 0x000fe2000c101904 */
[----:B------:R-:W-:Y:S05]  /*0130*/  EXIT ;  /* 0x000000000000794d */ /* 0x000fea0003800000 */
.L_x_6:
        /* <DEDUP_REMOVED lines=12> */
.L_x_8:


//--------------------- .nv.shared._Z9prefixSumPjS_S_j --------------------------
	.section	.nv.shared._Z9prefixSumPjS_S_j,"aw",@nobits
	.sectionflags	@""
	.align	4
.nv.shared._Z9prefixSumPjS_S_j:
	.zero		5120


//--------------------- .nv.shared.reserved.0     --------------------------
	.section	.nv.shared.reserved.0,"aw",@nobits
	.weak		__nv_reservedSMEM_offset_0_alias
	.size		__nv_reservedSMEM_offset_0_alias, 0, 64
	.other		__nv_reservedSMEM_offset_0_alias,@"STO_CUDA_RESERVED_SHARED STV_DEFAULT"
__nv_reservedSMEM_offset_0_alias:
	.zero		0
	.zero		64


//--------------------- .nv.constant0._Z9prefixSumPjS_S_j --------------------------
	.section	.nv.constant0._Z9prefixSumPjS_S_j,"a",@progbits
	.sectionflags	@""
	.align	4
.nv.constant0._Z9prefixSumPjS_S_j:
	.zero		924


//--------------------- .nv.constant0._Z8blockAddPjS_j --------------------------
	.section	.nv.constant0._Z8blockAddPjS_j,"a",@progbits
	.sectionflags	@""
	.align	4
.nv.constant0._Z8blockAddPjS_j:
	.zero		916


//--------------------- SYMBOLS --------------------------

	.type		.nv.reservedSmem.offset0,@object
	.size		.nv.reservedSmem.offset0,0x4
	.type		.nv.reservedSmem.cap,@object
	.size		.nv.reservedSmem.cap,0x4
